//
// Generated by NVIDIA NVVM Compiler
//
// Compiler Build ID: CL-36424714
// Cuda compilation tools, release 13.0, V13.0.88
// Based on NVVM 20.0.0
//

.version 9.0
.target sm_100
.address_size 64

	// .globl	_Z7minimalPi

.visible .entry _Z7minimalPi(
	.param .u64 .ptr .align 1 _Z7minimalPi_param_0
)
{
	.reg .b32 	%r<2>;
	.reg .b64 	%rd<3>;

	ld.param.u64 	%rd1, [_Z7minimalPi_param_0];
	cvta.to.global.u64 	%rd2, %rd1;
	mov.b32 	%r1, 13;
	st.global.u32 	[%rd2], %r1;
	ret;

}
	// .globl	_Z6assignPii
.visible .entry _Z6assignPii(
	.param .u64 .ptr .align 1 _Z6assignPii_param_0,
	.param .u32 _Z6assignPii_param_1
)
{
	.reg .b32 	%r<6>;
	.reg .b64 	%rd<5>;

	ld.param.u64 	%rd1, [_Z6assignPii_param_0];
	ld.param.u32 	%r1, [_Z6assignPii_param_1];
	cvta.to.global.u64 	%rd2, %rd1;
	mov.u32 	%r2, %ntid.x;
	mov.u32 	%r3, %ctaid.x;
	mov.u32 	%r4, %tid.x;
	mad.lo.s32 	%r5, %r2, %r3, %r4;
	mul.wide.s32 	%rd3, %r5, 4;
	add.s64 	%rd4, %rd2, %rd3;
	st.global.u32 	[%rd4], %r1;
	ret;

}
	// .globl	_Z8assign2DPiiii
.visible .entry _Z8assign2DPiiii(
	.param .u64 .ptr .align 1 _Z8assign2DPiiii_param_0,
	.param .u32 _Z8assign2DPiiii_param_1,
	.param .u32 _Z8assign2DPiiii_param_2,
	.param .u32 _Z8assign2DPiiii_param_3
)
{
	.reg .b32 	%r<12>;
	.reg .b64 	%rd<5>;

	ld.param.u64 	%rd1, [_Z8assign2DPiiii_param_0];
	ld.param.u32 	%r1, [_Z8assign2DPiiii_param_1];
	ld.param.u32 	%r2, [_Z8assign2DPiiii_param_3];
	cvta.to.global.u64 	%rd2, %rd1;
	mov.u32 	%r3, %ntid.y;
	mov.u32 	%r4, %ctaid.y;
	mov.u32 	%r5, %tid.y;
	mad.lo.s32 	%r6, %r3, %r4, %r5;
	mov.u32 	%r7, %ntid.x;
	mov.u32 	%r8, %ctaid.x;
	mov.u32 	%r9, %tid.x;
	mad.lo.s32 	%r10, %r7, %r8, %r9;
	mad.lo.s32 	%r11, %r1, %r6, %r10;
	mul.wide.s32 	%rd3, %r11, 4;
	add.s64 	%rd4, %rd2, %rd3;
	st.global.u32 	[%rd4], %r2;
	ret;

}
	// .globl	_Z7inc_gpuPii
.visible .entry _Z7inc_gpuPii(
	.param .u64 .ptr .align 1 _Z7inc_gpuPii_param_0,
	.param .u32 _Z7inc_gpuPii_param_1
)
{
	.reg .pred 	%p<2>;
	.reg .b32 	%r<8>;
	.reg .b64 	%rd<5>;

	ld.param.u64 	%rd1, [_Z7inc_gpuPii_param_0];
	ld.param.u32 	%r2, [_Z7inc_gpuPii_param_1];
	mov.u32 	%r3, %ctaid.x;
	mov.u32 	%r4, %ntid.x;
	mov.u32 	%r5, %tid.x;
	mad.lo.s32 	%r1, %r3, %r4, %r5;
	setp.ge.s32 	%p1, %r1, %r2;
	@%p1 bra 	$L__BB3_2;
	cvta.to.global.u64 	%rd2, %rd1;
	mul.wide.s32 	%rd3, %r1, 4;
	add.s64 	%rd4, %rd2, %rd3;
	ld.global.u32 	%r6, [%rd4];
	add.s32 	%r7, %r6, 1;
	st.global.u32 	[%rd4], %r7;
$L__BB3_2:
	ret;

}
	// .globl	_Z6kernelPc
.visible .entry _Z6kernelPc(
	.param .u64 .ptr .align 1 _Z6kernelPc_param_0
)
{
	.reg .b16 	%rs<12>;
	.reg .b64 	%rd<3>;

	ld.param.u64 	%rd1, [_Z6kernelPc_param_0];
	cvta.to.global.u64 	%rd2, %rd1;
	mov.b16 	%rs1, 72;
	st.global.u8 	[%rd2], %rs1;
	mov.b16 	%rs2, 101;
	st.global.u8 	[%rd2+1], %rs2;
	mov.b16 	%rs3, 108;
	st.global.u8 	[%rd2+2], %rs3;
	st.global.u8 	[%rd2+3], %rs3;
	mov.b16 	%rs4, 111;
	st.global.u8 	[%rd2+4], %rs4;
	mov.b16 	%rs5, 44;
	st.global.u8 	[%rd2+5], %rs5;
	mov.b16 	%rs6, 32;
	st.global.u8 	[%rd2+6], %rs6;
	mov.b16 	%rs7, 87;
	st.global.u8 	[%rd2+7], %rs7;
	st.global.u8 	[%rd2+8], %rs4;
	mov.b16 	%rs8, 114;
	st.global.u8 	[%rd2+9], %rs8;
	st.global.u8 	[%rd2+10], %rs3;
	mov.b16 	%rs9, 100;
	st.global.u8 	[%rd2+11], %rs9;
	mov.b16 	%rs10, 33;
	st.global.u8 	[%rd2+12], %rs10;
	mov.b16 	%rs11, 0;
	st.global.u8 	[%rd2+13], %rs11;
	ret;

}


// ===== COMPILED SASS (sm_100) =====

	.target	sm_100

	.elftype	@"ET_EXEC"


//--------------------- .note.nv.tkinfo           --------------------------
	.section	.note.nv.tkinfo,"",@"SHT_NOTE"
	.sectionflags	@"SHF_NOTE_NV_TKINFO"
	.tkinfo
        /*0018*/ 	.word	0x00000002
        /*0030*/ 	.string	""
        /*0030*/ 	.string	"ptxas"
        /*0030*/ 	.string	"Cuda compilation tools, release 13.0, V13.0.88"
        /*0030*/ 	.string	"Build cuda_13.0.r13.0/compiler.36424714_0"
        /*0030*/ 	.string	"-arch sm_100 -m 64 "



//--------------------- .note.nv.cuinfo           --------------------------
	.section	.note.nv.cuinfo,"",@"SHT_NOTE"
	.sectionflags	@"SHF_NOTE_NV_CUINFO"
        /*0018*/ 	.short	0x0002
        /*001a*/ 	.short	0x0064
        /*001c*/ 	.short	0x0082
	.zero		2


//--------------------- .nv.info                  --------------------------
	.section	.nv.info,"",@"SHT_CUDA_INFO"
	.align	4


	//----- nvinfo : EIATTR_REGCOUNT
	.align		4
        /*0000*/ 	.byte	0x04, 0x2f
        /*0002*/ 	.short	(.L_1 - .L_0)
	.align		4
.L_0:
        /*0004*/ 	.word	index@(_Z7minimalPi)
        /*0008*/ 	.word	0x00000008


	//----- nvinfo : EIATTR_FRAME_SIZE
	.align		4
.L_1:
        /*000c*/ 	.byte	0x04, 0x11
        /*000e*/ 	.short	(.L_3 - .L_2)
	.align		4
.L_2:
        /*0010*/ 	.word	index@(_Z7minimalPi)
        /*0014*/ 	.word	0x00000000


	//----- nvinfo : EIATTR_REGCOUNT
	.align		4
.L_3:
        /*0018*/ 	.byte	0x04, 0x2f
        /*001a*/ 	.short	(.L_5 - .L_4)
	.align		4
.L_4:
        /*001c*/ 	.word	index@(_Z6assignPii)
        /*0020*/ 	.word	0x0000000a


	//----- nvinfo : EIATTR_FRAME_SIZE
	.align		4
.L_5:
        /*0024*/ 	.byte	0x04, 0x11
        /*0026*/ 	.short	(.L_7 - .L_6)
	.align		4
.L_6:
        /*0028*/ 	.word	index@(_Z6assignPii)
        /*002c*/ 	.word	0x00000000


	//----- nvinfo : EIATTR_REGCOUNT
	.align		4
.L_7:
        /*0030*/ 	.byte	0x04, 0x2f
        /*0032*/ 	.short	(.L_9 - .L_8)
	.align		4
.L_8:
        /*0034*/ 	.word	index@(_Z8assign2DPiiii)
        /*0038*/ 	.word	0x0000000c


	//----- nvinfo : EIATTR_FRAME_SIZE
	.align		4
.L_9:
        /*003c*/ 	.byte	0x04, 0x11
        /*003e*/ 	.short	(.L_11 - .L_10)
	.align		4
.L_10:
        /*0040*/ 	.word	index@(_Z8assign2DPiiii)
        /*0044*/ 	.word	0x00000000


	//----- nvinfo : EIATTR_REGCOUNT
	.align		4
.L_11:
        /*0048*/ 	.byte	0x04, 0x2f
        /*004a*/ 	.short	(.L_13 - .L_12)
	.align		4
.L_12:
        /*004c*/ 	.word	index@(_Z7inc_gpuPii)
        /*0050*/ 	.word	0x00000008


	//----- nvinfo : EIATTR_FRAME_SIZE
	.align		4
.L_13:
        /*0054*/ 	.byte	0x04, 0x11
        /*0056*/ 	.short	(.L_15 - .L_14)
	.align		4
.L_14:
        /*0058*/ 	.word	index@(_Z7inc_gpuPii)
        /*005c*/ 	.word	0x00000000


	//----- nvinfo : EIATTR_REGCOUNT
	.align		4
.L_15:
        /*0060*/ 	.byte	0x04, 0x2f
        /*0062*/ 	.short	(.L_17 - .L_16)
	.align		4
.L_16:
        /*0064*/ 	.word	index@(_Z6kernelPc)
        /*0068*/ 	.word	0x0000000d


	//----- nvinfo : EIATTR_FRAME_SIZE
	.align		4
.L_17:
        /*006c*/ 	.byte	0x04, 0x11
        /*006e*/ 	.short	(.L_19 - .L_18)
	.align		4
.L_18:
        /*0070*/ 	.word	index@(_Z6kernelPc)
        /*0074*/ 	.word	0x00000000


	//----- nvinfo : EIATTR_MIN_STACK_SIZE
	.align		4
.L_19:
        /*0078*/ 	.byte	0x04, 0x12
        /*007a*/ 	.short	(.L_21 - .L_20)
	.align		4
.L_20:
        /*007c*/ 	.word	index@(_Z6kernelPc)
        /*0080*/ 	.word	0x00000000


	//----- nvinfo : EIATTR_MIN_STACK_SIZE
	.align		4
.L_21:
        /*0084*/ 	.byte	0x04, 0x12
        /*0086*/ 	.short	(.L_23 - .L_22)
	.align		4
.L_22:
        /*0088*/ 	.word	index@(_Z7inc_gpuPii)
        /*008c*/ 	.word	0x00000000


	//----- nvinfo : EIATTR_MIN_STACK_SIZE
	.align		4
.L_23:
        /*0090*/ 	.byte	0x04, 0x12
        /*0092*/ 	.short	(.L_25 - .L_24)
	.align		4
.L_24:
        /*0094*/ 	.word	index@(_Z8assign2DPiiii)
        /*0098*/ 	.word	0x00000000


	//----- nvinfo : EIATTR_MIN_STACK_SIZE
	.align		4
.L_25:
        /*009c*/ 	.byte	0x04, 0x12
        /*009e*/ 	.short	(.L_27 - .L_26)
	.align		4
.L_26:
        /*00a0*/ 	.word	index@(_Z6assignPii)
        /*00a4*/ 	.word	0x00000000


	//----- nvinfo : EIATTR_MIN_STACK_SIZE
	.align		4
.L_27:
        /*00a8*/ 	.byte	0x04, 0x12
        /*00aa*/ 	.short	(.L_29 - .L_28)
	.align		4
.L_28:
        /*00ac*/ 	.word	index@(_Z7minimalPi)
        /*00b0*/ 	.word	0x00000000
.L_29:


//--------------------- .nv.compat                --------------------------
	.section	.nv.compat,"",@"SHT_CUDA_COMPAT_INFO"
	.align	4
        /*0000*/ 	.byte	0x02, 0x09, 0x00, 0x00, 0x02, 0x02, 0x01, 0x00, 0x02, 0x05, 0x05, 0x00, 0x03, 0x07, 0x01, 0x01
        /*0010*/ 	.byte	0x02, 0x03, 0x00, 0x00, 0x02, 0x06, 0x01, 0x00, 0x04, 0x0b, 0x08, 0x00, 0x09, 0x00, 0x00, 0x00
        /*0020*/ 	.byte	0x00, 0x00, 0x00, 0x00


//--------------------- .nv.info._Z6kernelPc      --------------------------
	.section	.nv.info._Z6kernelPc,"",@"SHT_CUDA_INFO"
	.sectionflags	@""
	.align	4


	//----- nvinfo : EIATTR_CUDA_API_VERSION
	.align		4
        /*0000*/ 	.byte	0x04, 0x37
        /*0002*/ 	.short	(.L_31 - .L_30)
.L_30:
        /*0004*/ 	.word	0x00000082


	//----- nvinfo : EIATTR_KPARAM_INFO
	.align		4
.L_31:
        /*0008*/ 	.byte	0x04, 0x17
        /*000a*/ 	.short	(.L_33 - .L_32)
.L_32:
        /*000c*/ 	.word	0x00000000
        /*0010*/ 	.short	0x0000
        /*0012*/ 	.short	0x0000
        /*0014*/ 	.byte	0x00, 0xf5, 0x21, 0x00


	//----- nvinfo : EIATTR_SPARSE_MMA_MASK
	.align		4
.L_33:
        /*0018*/ 	.byte	0x03, 0x50
        /*001a*/ 	.short	0x0000


	//----- nvinfo : EIATTR_MAXREG_COUNT
	.align		4
        /*001c*/ 	.byte	0x03, 0x1b
        /*001e*/ 	.short	0x00ff


	//----- nvinfo : EIATTR_MERCURY_ISA_VERSION
	.align		4
        /*0020*/ 	.byte	0x03, 0x5f
        /*0022*/ 	.short	0x0101


	//----- nvinfo : EIATTR_VRC_CTA_INIT_COUNT
	.align		4
        /*0024*/ 	.byte	0x02, 0x4a
	.zero		1
	.zero		1


	//----- nvinfo : EIATTR_EXIT_INSTR_OFFSETS
	.align		4
        /*0028*/ 	.byte	0x04, 0x1c
        /*002a*/ 	.short	(.L_35 - .L_34)


	//   ....[0]....
.L_34:
        /*002c*/ 	.word	0x00000200


	//----- nvinfo : EIATTR_CBANK_PARAM_SIZE
	.align		4
.L_35:
        /*0030*/ 	.byte	0x03, 0x19
        /*0032*/ 	.short	0x0008


	//----- nvinfo : EIATTR_PARAM_CBANK
	.align		4
        /*0034*/ 	.byte	0x04, 0x0a
        /*0036*/ 	.short	(.L_37 - .L_36)
	.align		4
.L_36:
        /*0038*/ 	.word	index@(.nv.constant0._Z6kernelPc)
        /*003c*/ 	.short	0x0380
        /*003e*/ 	.short	0x0008


	//----- nvinfo : EIATTR_SW_WAR
	.align		4
.L_37:
        /*0040*/ 	.byte	0x04, 0x36
        /*0042*/ 	.short	(.L_39 - .L_38)
.L_38:
        /*0044*/ 	.word	0x00000008
.L_39:


//--------------------- .nv.info._Z7inc_gpuPii    --------------------------
	.section	.nv.info._Z7inc_gpuPii,"",@"SHT_CUDA_INFO"
	.sectionflags	@""
	.align	4


	//----- nvinfo : EIATTR_CUDA_API_VERSION
	.align		4
        /*0000*/ 	.byte	0x04, 0x37
        /*0002*/ 	.short	(.L_41 - .L_40)
.L_40:
        /*0004*/ 	.word	0x00000082


	//----- nvinfo : EIATTR_KPARAM_INFO
	.align		4
.L_41:
        /*0008*/ 	.byte	0x04, 0x17
        /*000a*/ 	.short	(.L_43 - .L_42)
.L_42:
        /*000c*/ 	.word	0x00000000
        /*0010*/ 	.short	0x0001
        /*0012*/ 	.short	0x0008
        /*0014*/ 	.byte	0x00, 0xf0, 0x11, 0x00


	//----- nvinfo : EIATTR_KPARAM_INFO
	.align		4
.L_43:
        /*0018*/ 	.byte	0x04, 0x17
        /*001a*/ 	.short	(.L_45 - .L_44)
.L_44:
        /*001c*/ 	.word	0x00000000
        /*0020*/ 	.short	0x0000
        /*0022*/ 	.short	0x0000
        /*0024*/ 	.byte	0x00, 0xf5, 0x21, 0x00


	//----- nvinfo : EIATTR_SPARSE_MMA_MASK
	.align		4
.L_45:
        /*0028*/ 	.byte	0x03, 0x50
        /*002a*/ 	.short	0x0000


	//----- nvinfo : EIATTR_MAXREG_COUNT
	.align		4
        /*002c*/ 	.byte	0x03, 0x1b
        /*002e*/ 	.short	0x00ff


	//----- nvinfo : EIATTR_MERCURY_ISA_VERSION
	.align		4
        /*0030*/ 	.byte	0x03, 0x5f
        /*0032*/ 	.short	0x0101


	//----- nvinfo : EIATTR_VRC_CTA_INIT_COUNT
	.align		4
        /*0034*/ 	.byte	0x02, 0x4a
	.zero		1
	.zero		1


	//----- nvinfo : EIATTR_EXIT_INSTR_OFFSETS
	.align		4
        /*0038*/ 	.byte	0x04, 0x1c
        /*003a*/ 	.short	(.L_47 - .L_46)


	//   ....[0]....
.L_46:
        /*003c*/ 	.word	0x00000070


	//   ....[1]....
        /*0040*/ 	.word	0x000000e0


	//----- nvinfo : EIATTR_CBANK_PARAM_SIZE
	.align		4
.L_47:
        /*0044*/ 	.byte	0x03, 0x19
        /*0046*/ 	.short	0x000c


	//----- nvinfo : EIATTR_PARAM_CBANK
	.align		4
        /*0048*/ 	.byte	0x04, 0x0a
        /*004a*/ 	.short	(.L_49 - .L_48)
	.align		4
.L_48:
        /*004c*/ 	.word	index@(.nv.constant0._Z7inc_gpuPii)
        /*0050*/ 	.short	0x0380
        /*0052*/ 	.short	0x000c


	//----- nvinfo : EIATTR_SW_WAR
	.align		4
.L_49:
        /*0054*/ 	.byte	0x04, 0x36
        /*0056*/ 	.short	(.L_51 - .L_50)
.L_50:
        /*0058*/ 	.word	0x00000008
.L_51:


//--------------------- .nv.info._Z8assign2DPiiii --------------------------
	.section	.nv.info._Z8assign2DPiiii,"",@"SHT_CUDA_INFO"
	.sectionflags	@""
	.align	4


	//----- nvinfo : EIATTR_CUDA_API_VERSION
	.align		4
        /*0000*/ 	.byte	0x04, 0x37
        /*0002*/ 	.short	(.L_53 - .L_52)
.L_52:
        /*0004*/ 	.word	0x00000082


	//----- nvinfo : EIATTR_KPARAM_INFO
	.align		4
.L_53:
        /*0008*/ 	.byte	0x04, 0x17
        /*000a*/ 	.short	(.L_55 - .L_54)
.L_54:
        /*000c*/ 	.word	0x00000000
        /*0010*/ 	.short	0x0003
        /*0012*/ 	.short	0x0010
        /*0014*/ 	.byte	0x00, 0xf0, 0x11, 0x00


	//----- nvinfo : EIATTR_KPARAM_INFO
	.align		4
.L_55:
        /*0018*/ 	.byte	0x04, 0x17
        /*001a*/ 	.short	(.L_57 - .L_56)
.L_56:
        /*001c*/ 	.word	0x00000000
        /*0020*/ 	.short	0x0002
        /*0022*/ 	.short	0x000c
        /*0024*/ 	.byte	0x00, 0xf0, 0x11, 0x00


	//----- nvinfo : EIATTR_KPARAM_INFO
	.align		4
.L_57:
        /*0028*/ 	.byte	0x04, 0x17
        /*002a*/ 	.short	(.L_59 - .L_58)
.L_58:
        /*002c*/ 	.word	0x00000000
        /*0030*/ 	.short	0x0001
        /*0032*/ 	.short	0x0008
        /*0034*/ 	.byte	0x00, 0xf0, 0x11, 0x00


	//----- nvinfo : EIATTR_KPARAM_INFO
	.align		4
.L_59:
        /*0038*/ 	.byte	0x04, 0x17
        /*003a*/ 	.short	(.L_61 - .L_60)
.L_60:
        /*003c*/ 	.word	0x00000000
        /*0040*/ 	.short	0x0000
        /*0042*/ 	.short	0x0000
        /*0044*/ 	.byte	0x00, 0xf5, 0x21, 0x00


	//----- nvinfo : EIATTR_SPARSE_MMA_MASK
	.align		4
.L_61:
        /*0048*/ 	.byte	0x03, 0x50
        /*004a*/ 	.short	0x0000


	//----- nvinfo : EIATTR_MAXREG_COUNT
	.align		4
        /*004c*/ 	.byte	0x03, 0x1b
        /*004e*/ 	.short	0x00ff


	//----- nvinfo : EIATTR_MERCURY_ISA_VERSION
	.align		4
        /*0050*/ 	.byte	0x03, 0x5f
        /*0052*/ 	.short	0x0101


	//----- nvinfo : EIATTR_VRC_CTA_INIT_COUNT
	.align		4
        /*0054*/ 	.byte	0x02, 0x4a
	.zero		1
	.zero		1


	//----- nvinfo : EIATTR_EXIT_INSTR_OFFSETS
	.align		4
        /*0058*/ 	.byte	0x04, 0x1c
        /*005a*/ 	.short	(.L_63 - .L_62)


	//   ....[0]....
.L_62:
        /*005c*/ 	.word	0x00000100


	//----- nvinfo : EIATTR_CBANK_PARAM_SIZE
	.align		4
.L_63:
        /*0060*/ 	.byte	0x03, 0x19
        /*0062*/ 	.short	0x0014


	//----- nvinfo : EIATTR_PARAM_CBANK
	.align		4
        /*0064*/ 	.byte	0x04, 0x0a
        /*0066*/ 	.short	(.L_65 - .L_64)
	.align		4
.L_64:
        /*0068*/ 	.word	index@(.nv.constant0._Z8assign2DPiiii)
        /*006c*/ 	.short	0x0380
        /*006e*/ 	.short	0x0014


	//----- nvinfo : EIATTR_SW_WAR
	.align		4
.L_65:
        /*0070*/ 	.byte	0x04, 0x36
        /*0072*/ 	.short	(.L_67 - .L_66)
.L_66:
        /*0074*/ 	.word	0x00000008
.L_67:


//--------------------- .nv.info._Z6assignPii     --------------------------
	.section	.nv.info._Z6assignPii,"",@"SHT_CUDA_INFO"
	.sectionflags	@""
	.align	4


	//----- nvinfo : EIATTR_CUDA_API_VERSION
	.align		4
        /*0000*/ 	.byte	0x04, 0x37
        /*0002*/ 	.short	(.L_69 - .L_68)
.L_68:
        /*0004*/ 	.word	0x00000082


	//----- nvinfo : EIATTR_KPARAM_INFO
	.align		4
.L_69:
        /*0008*/ 	.byte	0x04, 0x17
        /*000a*/ 	.short	(.L_71 - .L_70)
.L_70:
        /*000c*/ 	.word	0x00000000
        /*0010*/ 	.short	0x0001
        /*0012*/ 	.short	0x0008
        /*0014*/ 	.byte	0x00, 0xf0, 0x11, 0x00


	//----- nvinfo : EIATTR_KPARAM_INFO
	.align		4
.L_71:
        /*0018*/ 	.byte	0x04, 0x17
        /*001a*/ 	.short	(.L_73 - .L_72)
.L_72:
        /*001c*/ 	.word	0x00000000
        /*0020*/ 	.short	0x0000
        /*0022*/ 	.short	0x0000
        /*0024*/ 	.byte	0x00, 0xf5, 0x21, 0x00


	//----- nvinfo : EIATTR_SPARSE_MMA_MASK
	.align		4
.L_73:
        /*0028*/ 	.byte	0x03, 0x50
        /*002a*/ 	.short	0x0000


	//----- nvinfo : EIATTR_MAXREG_COUNT
	.align		4
        /*002c*/ 	.byte	0x03, 0x1b
        /*002e*/ 	.short	0x00ff


	//----- nvinfo : EIATTR_MERCURY_ISA_VERSION
	.align		4
        /*0030*/ 	.byte	0x03, 0x5f
        /*0032*/ 	.short	0x0101


	//----- nvinfo : EIATTR_VRC_CTA_INIT_COUNT
	.align		4
        /*0034*/ 	.byte	0x02, 0x4a
	.zero		1
	.zero		1


	//----- nvinfo : EIATTR_EXIT_INSTR_OFFSETS
	.align		4
        /*0038*/ 	.byte	0x04, 0x1c
        /*003a*/ 	.short	(.L_75 - .L_74)


	//   ....[0]....
.L_74:
        /*003c*/ 	.word	0x000000a0


	//----- nvinfo : EIATTR_CBANK_PARAM_SIZE
	.align		4
.L_75:
        /*0040*/ 	.byte	0x03, 0x19
        /*0042*/ 	.short	0x000c


	//----- nvinfo : EIATTR_PARAM_CBANK
	.align		4
        /*0044*/ 	.byte	0x04, 0x0a
        /*0046*/ 	.short	(.L_77 - .L_76)
	.align		4
.L_76:
        /*0048*/ 	.word	index@(.nv.constant0._Z6assignPii)
        /*004c*/ 	.short	0x0380
        /*004e*/ 	.short	0x000c


	//----- nvinfo : EIATTR_SW_WAR
	.align		4
.L_77:
        /*0050*/ 	.byte	0x04, 0x36
        /*0052*/ 	.short	(.L_79 - .L_78)
.L_78:
        /*0054*/ 	.word	0x00000008
.L_79:


//--------------------- .nv.info._Z7minimalPi     --------------------------
	.section	.nv.info._Z7minimalPi,"",@"SHT_CUDA_INFO"
	.sectionflags	@""
	.align	4


	//----- nvinfo : EIATTR_CUDA_API_VERSION
	.align		4
        /*0000*/ 	.byte	0x04, 0x37
        /*0002*/ 	.short	(.L_81 - .L_80)
.L_80:
        /*0004*/ 	.word	0x00000082


	//----- nvinfo : EIATTR_KPARAM_INFO
	.align		4
.L_81:
        /*0008*/ 	.byte	0x04, 0x17
        /*000a*/ 	.short	(.L_83 - .L_82)
.L_82:
        /*000c*/ 	.word	0x00000000
        /*0010*/ 	.short	0x0000
        /*0012*/ 	.short	0x0000
        /*0014*/ 	.byte	0x00, 0xf5, 0x21, 0x00


	//----- nvinfo : EIATTR_SPARSE_MMA_MASK
	.align		4
.L_83:
        /*0018*/ 	.byte	0x03, 0x50
        /*001a*/ 	.short	0x0000


	//----- nvinfo : EIATTR_MAXREG_COUNT
	.align		4
        /*001c*/ 	.byte	0x03, 0x1b
        /*001e*/ 	.short	0x00ff


	//----- nvinfo : EIATTR_MERCURY_ISA_VERSION
	.align		4
        /*0020*/ 	.byte	0x03, 0x5f
        /*0022*/ 	.short	0x0101


	//----- nvinfo : EIATTR_VRC_CTA_INIT_COUNT
	.align		4
        /*0024*/ 	.byte	0x02, 0x4a
	.zero		1
	.zero		1


	//----- nvinfo : EIATTR_EXIT_INSTR_OFFSETS
	.align		4
        /*0028*/ 	.byte	0x04, 0x1c
        /*002a*/ 	.short	(.L_85 - .L_84)


	//   ....[0]....
.L_84:
        /*002c*/ 	.word	0x00000050


	//----- nvinfo : EIATTR_CBANK_PARAM_SIZE
	.align		4
.L_85:
        /*0030*/ 	.byte	0x03, 0x19
        /*0032*/ 	.short	0x0008


	//----- nvinfo : EIATTR_PARAM_CBANK
	.align		4
        /*0034*/ 	.byte	0x04, 0x0a
        /*0036*/ 	.short	(.L_87 - .L_86)
	.align		4
.L_86:
        /*0038*/ 	.word	index@(.nv.constant0._Z7minimalPi)
        /*003c*/ 	.short	0x0380
        /*003e*/ 	.short	0x0008


	//----- nvinfo : EIATTR_SW_WAR
	.align		4
.L_87:
        /*0040*/ 	.byte	0x04, 0x36
        /*0042*/ 	.short	(.L_89 - .L_88)
.L_88:
        /*0044*/ 	.word	0x00000008
.L_89:


//--------------------- .nv.callgraph             --------------------------
	.section	.nv.callgraph,"",@"SHT_CUDA_CALLGRAPH"
	.align	4
	.sectionentsize	8
	.align		4
        /*0000*/ 	.word	0x00000000
	.align		4
        /*0004*/ 	.word	0xffffffff
	.align		4
        /*0008*/ 	.word	0x00000000
	.align		4
        /*000c*/ 	.word	0xfffffffe
	.align		4
        /*0010*/ 	.word	0x00000000
	.align		4
        /*0014*/ 	.word	0xfffffffd
	.align		4
        /*0018*/ 	.word	0x00000000
	.align		4
        /*001c*/ 	.word	0xfffffffc


//--------------------- .text._Z6kernelPc         --------------------------
	.section	.text._Z6kernelPc,"ax",@progbits
	.align	128
        .global         _Z6kernelPc
        .type           _Z6kernelPc,@function
        .size           _Z6kernelPc,(.L_x_5 - _Z6kernelPc)
        .other          _Z6kernelPc,@"STO_CUDA_ENTRY STV_DEFAULT"
_Z6kernelPc:
.text._Z6kernelPc:
[----:B------:R-:W-:Y:S08]  /*0000*/  LDC R1, c[0x0][0x37c] ;  /* 0x0000df00ff017b82 */ /* 0x000ff00000000800 */
[----:B------:R-:W0:Y:S01]  /*0010*/  LDC.64 R2, c[0x0][0x380] ;  /* 0x0000e000ff027b82 */ /* 0x000e220000000a00 */
[----:B------:R-:W0:Y:S01]  /*0020*/  LDCU.64 UR4, c[0x0][0x358] ;  /* 0x00006b00ff0477ac */ /* 0x000e220008000a00 */
[----:B------:R-:W-:Y:S01]  /*0030*/  IMAD.MOV.U32 R0, RZ, RZ, 0x48 ;  /* 0x00000048ff007424 */ /* 0x000fe200078e00ff */
[----:B------:R-:W-:Y:S01]  /*0040*/  MOV R8, 0x20 ;  /* 0x0000002000087802 */ /* 0x000fe20000000f00 */
[----:B------:R-:W-:-:S02]  /*0050*/  IMAD.MOV.U32 R4, RZ, RZ, 0x65 ;  /* 0x00000065ff047424 */ /* 0x000fc400078e00ff */
[----:B------:R-:W-:Y:S02]  /*0060*/  HFMA2 R5, -RZ, RZ, 0, 6.4373016357421875e-06 ;  /* 0x0000006cff057431 */ /* 0x000fe400000001ff */
[----:B------:R-:W-:Y:S02]  /*0070*/  IMAD.MOV.U32 R9, RZ, RZ, 0x57 ;  /* 0x00000057ff097424 */ /* 0x000fe400078e00ff */
[----:B------:R-:W-:Y:S02]  /*0080*/  IMAD.MOV.U32 R6, RZ, RZ, 0x6f ;  /* 0x0000006fff067424 */ /* 0x000fe400078e00ff */
[----:B------:R-:W-:Y:S02]  /*0090*/  IMAD.MOV.U32 R10, RZ, RZ, 0x64 ;  /* 0x00000064ff0a7424 */ /* 0x000fe400078e00ff */
[----:B------:R-:W-:Y:S01]  /*00a0*/  IMAD.MOV.U32 R7, RZ, RZ, 0x2c ;  /* 0x0000002cff077424 */ /* 0x000fe200078e00ff */
[----:B0-----:R0:W-:Y:S04]  /*00b0*/  STG.E.U8 desc[UR4][R2.64], R0 ;  /* 0x0000000002007986 */ /* 0x0011e8000c101104 */
[----:B------:R1:W-:Y:S04]  /*00c0*/  STG.E.U8 desc[UR4][R2.64+0x1], R4 ;  /* 0x0000010402007986 */ /* 0x0003e8000c101104 */
[----:B------:R-:W-:Y:S01]  /*00d0*/  STG.E.U8 desc[UR4][R2.64+0x2], R5 ;  /* 0x0000020502007986 */ /* 0x000fe2000c101104 */
[----:B0-----:R-:W-:Y:S01]  /*00e0*/  PRMT R0, R8, 0x7610, R0 ;  /* 0x0000761008007816 */ /* 0x001fe20000000000 */
[----:B------:R-:W-:-:S02]  /*00f0*/  HFMA2 R8, -RZ, RZ, 0, 6.79492950439453125e-06 ;  /* 0x00000072ff087431 */ /* 0x000fc400000001ff */
[----:B------:R-:W-:Y:S01]  /*0100*/  STG.E.U8 desc[UR4][R2.64+0x3], R5 ;  /* 0x0000030502007986 */ /* 0x000fe2000c101104 */
[----:B-1----:R-:W-:Y:S02]  /*0110*/  PRMT R4, R9, 0x7610, R4 ;  /* 0x0000761009047816 */ /* 0x002fe40000000004 */
[----:B------:R-:W-:Y:S01]  /*0120*/  MOV R9, 0x21 ;  /* 0x0000002100097802 */ /* 0x000fe20000000f00 */
[----:B------:R0:W-:Y:S04]  /*0130*/  STG.E.U8 desc[UR4][R2.64+0xa], R5 ;  /* 0x00000a0502007986 */ /* 0x0001e8000c101104 */
[----:B------:R-:W-:Y:S04]  /*0140*/  STG.E.U8 desc[UR4][R2.64+0x4], R6 ;  /* 0x0000040602007986 */ /* 0x000fe8000c101104 */
[----:B------:R1:W-:Y:S01]  /*0150*/  STG.E.U8 desc[UR4][R2.64+0x8], R6 ;  /* 0x0000080602007986 */ /* 0x0003e2000c101104 */
[----:B0-----:R-:W-:-:S03]  /*0160*/  PRMT R5, R8, 0x7610, R5 ;  /* 0x0000761008057816 */ /* 0x001fc60000000005 */
[----:B------:R-:W-:Y:S01]  /*0170*/  STG.E.U8 desc[UR4][R2.64+0x5], R7 ;  /* 0x0000050702007986 */ /* 0x000fe2000c101104 */
[----:B------:R-:W-:-:S03]  /*0180*/  PRMT R8, R10, 0x7610, R8 ;  /* 0x000076100a087816 */ /* 0x000fc60000000008 */
[----:B------:R-:W-:Y:S01]  /*0190*/  STG.E.U8 desc[UR4][R2.64+0x6], R0 ;  /* 0x0000060002007986 */ /* 0x000fe2000c101104 */
[----:B-1----:R-:W-:-:S03]  /*01a0*/  PRMT R6, R9, 0x7610, R6 ;  /* 0x0000761009067816 */ /* 0x002fc60000000006 */
[----:B------:R-:W-:Y:S04]  /*01b0*/  STG.E.U8 desc[UR4][R2.64+0x7], R4 ;  /* 0x0000070402007986 */ /* 0x000fe8000c101104 */
[----:B------:R-:W-:Y:S04]  /*01c0*/  STG.E.U8 desc[UR4][R2.64+0x9], R5 ;  /* 0x0000090502007986 */ /* 0x000fe8000c101104 */
[----:B------:R-:W-:Y:S04]  /*01d0*/  STG.E.U8 desc[UR4][R2.64+0xb], R8 ;  /* 0x00000b0802007986 */ /* 0x000fe8000c101104 */
[----:B------:R-:W-:Y:S04]  /*01e0*/  STG.E.U8 desc[UR4][R2.64+0xd], RZ ;  /* 0x00000dff02007986 */ /* 0x000fe8000c101104 */
[----:B------:R-:W-:Y:S01]  /*01f0*/  STG.E.U8 desc[UR4][R2.64+0xc], R6 ;  /* 0x00000c0602007986 */ /* 0x000fe2000c101104 */
[----:B------:R-:W-:Y:S05]  /*0200*/  EXIT ;  /* 0x000000000000794d */ /* 0x000fea0003800000 */
.L_x_0:
[----:B------:R-:W-:-:S00]  /*0210*/  BRA `(.L_x_0) ;  /* 0xfffffffc00fc7947 */ /* 0x000fc0000383ffff */
[----:B------:R-:W-:-:S00]  /*0220*/  NOP ;  /* 0x0000000000007918 */ /* 0x000fc00000000000 */
        /* <DEDUP_REMOVED lines=13> */
.L_x_5:


//--------------------- .text._Z7inc_gpuPii       --------------------------
	.section	.text._Z7inc_gpuPii,"ax",@progbits
	.align	128
        .global         _Z7inc_gpuPii
        .type           _Z7inc_gpuPii,@function
        .size           _Z7inc_gpuPii,(.L_x_6 - _Z7inc_gpuPii)
        .other          _Z7inc_gpuPii,@"STO_CUDA_ENTRY STV_DEFAULT"
_Z7inc_gpuPii:
.text._Z7inc_gpuPii:
[----:B------:R-:W-:Y:S01]  /*0000*/  LDC R1, c[0x0][0x37c] ;  /* 0x0000df00ff017b82 */ /* 0x000fe20000000800 */
[----:B------:R-:W0:Y:S07]  /*0010*/  S2R R0, SR_TID.X ;  /* 0x0000000000007919 */ /* 0x000e2e0000002100 */
[----:B------:R-:W0:Y:S01]  /*0020*/  S2UR UR4, SR_CTAID.X ;  /* 0x00000000000479c3 */ /* 0x000e220000002500 */
[----:B------:R-:W1:Y:S07]  /*0030*/  LDCU UR5, c[0x0][0x388] ;  /* 0x00007100ff0577ac */ /* 0x000e6e0008000800 */
[----:B------:R-:W0:Y:S02]  /*0040*/  LDC R5, c[0x0][0x360] ;  /* 0x0000d800ff057b82 */ /* 0x000e240000000800 */
[----:B0-----:R-:W-:-:S05]  /*0050*/  IMAD R5, R5, UR4, R0 ;  /* 0x0000000405057c24 */ /* 0x001fca000f8e0200 */
[----:B-1----:R-:W-:-:S13]  /*0060*/  ISETP.GE.AND P0, PT, R5, UR5, PT ;  /* 0x0000000505007c0c */ /* 0x002fda000bf06270 */
[----:B------:R-:W-:Y:S05]  /*0070*/  @P0 EXIT ;  /* 0x000000000000094d */ /* 0x000fea0003800000 */
[----:B------:R-:W0:Y:S01]  /*0080*/  LDC.64 R2, c[0x0][0x380] ;  /* 0x0000e000ff027b82 */ /* 0x000e220000000a00 */
[----:B------:R-:W1:Y:S01]  /*0090*/  LDCU.64 UR4, c[0x0][0x358] ;  /* 0x00006b00ff0477ac */ /* 0x000e620008000a00 */
[----:B0-----:R-:W-:-:S05]  /*00a0*/  IMAD.WIDE R2, R5, 0x4, R2 ;  /* 0x0000000405027825 */ /* 0x001fca00078e0202 */
[----:B-1----:R-:W2:Y:S02]  /*00b0*/  LDG.E R0, desc[UR4][R2.64] ;  /* 0x0000000402007981 */ /* 0x002ea4000c1e1900 */
[----:B--2---:R-:W-:-:S05]  /*00c0*/  IADD3 R5, PT, PT, R0, 0x1, RZ ;  /* 0x0000000100057810 */ /* 0x004fca0007ffe0ff */
[----:B------:R-:W-:Y:S01]  /*00d0*/  STG.E desc[UR4][R2.64], R5 ;  /* 0x0000000502007986 */ /* 0x000fe2000c101904 */
[----:B------:R-:W-:Y:S05]  /*00e0*/  EXIT ;  /* 0x000000000000794d */ /* 0x000fea0003800000 */
.L_x_1:
        /* <DEDUP_REMOVED lines=9> */
.L_x_6:


//--------------------- .text._Z8assign2DPiiii    --------------------------
	.section	.text._Z8assign2DPiiii,"ax",@progbits
	.align	128
        .global         _Z8assign2DPiiii
        .type           _Z8assign2DPiiii,@function
        .size           _Z8assign2DPiiii,(.L_x_7 - _Z8assign2DPiiii)
        .other          _Z8assign2DPiiii,@"STO_CUDA_ENTRY STV_DEFAULT"
_Z8assign2DPiiii:
.text._Z8assign2DPiiii:
[----:B------:R-:W-:Y:S01]  /*0000*/  LDC R1, c[0x0][0x37c] ;  /* 0x0000df00ff017b82 */ /* 0x000fe20000000800 */
[----:B------:R-:W0:Y:S01]  /*0010*/  S2R R0, SR_CTAID.Y ;  /* 0x0000000000007919 */ /* 0x000e220000002600 */
[----:B------:R-:W0:Y:S06]  /*0020*/  LDCU UR6, c[0x0][0x364] ;  /* 0x00006c80ff0677ac */ /* 0x000e2c0008000800 */
[----:B------:R-:W1:Y:S01]  /*0030*/  LDC.64 R2, c[0x0][0x380] ;  /* 0x0000e000ff027b82 */ /* 0x000e620000000a00 */
[----:B------:R-:W0:Y:S01]  /*0040*/  S2R R5, SR_TID.Y ;  /* 0x0000000000057919 */ /* 0x000e220000002200 */
[----:B------:R-:W2:Y:S01]  /*0050*/  LDCU UR7, c[0x0][0x360] ;  /* 0x00006c00ff0777ac */ /* 0x000ea20008000800 */
[----:B------:R-:W2:Y:S01]  /*0060*/  S2R R4, SR_CTAID.X ;  /* 0x0000000000047919 */ /* 0x000ea20000002500 */
[----:B------:R-:W3:Y:S04]  /*0070*/  LDCU UR8, c[0x0][0x388] ;  /* 0x00007100ff0877ac */ /* 0x000ee80008000800 */
[----:B------:R-:W4:Y:S01]  /*0080*/  LDC R9, c[0x0][0x390] ;  /* 0x0000e400ff097b82 */ /* 0x000f220000000800 */
[----:B------:R-:W2:Y:S01]  /*0090*/  S2R R7, SR_TID.X ;  /* 0x0000000000077919 */ /* 0x000ea20000002100 */
[----:B------:R-:W4:Y:S01]  /*00a0*/  LDCU.64 UR4, c[0x0][0x358] ;  /* 0x00006b00ff0477ac */ /* 0x000f220008000a00 */
[----:B0-----:R-:W-:-:S02]  /*00b0*/  IMAD R0, R0, UR6, R5 ;  /* 0x0000000600007c24 */ /* 0x001fc4000f8e0205 */
[----:B--2---:R-:W-:-:S04]  /*00c0*/  IMAD R5, R4, UR7, R7 ;  /* 0x0000000704057c24 */ /* 0x004fc8000f8e0207 */
[----:B---3--:R-:W-:-:S04]  /*00d0*/  IMAD R5, R0, UR8, R5 ;  /* 0x0000000800057c24 */ /* 0x008fc8000f8e0205 */
[----:B-1----:R-:W-:-:S05]  /*00e0*/  IMAD.WIDE R2, R5, 0x4, R2 ;  /* 0x0000000405027825 */ /* 0x002fca00078e0202 */
[----:B----4-:R-:W-:Y:S01]  /*00f0*/  STG.E desc[UR4][R2.64], R9 ;  /* 0x0000000902007986 */ /* 0x010fe2000c101904 */
[----:B------:R-:W-:Y:S05]  /*0100*/  EXIT ;  /* 0x000000000000794d */ /* 0x000fea0003800000 */
.L_x_2:
        /* <DEDUP_REMOVED lines=15> */
.L_x_7:


//--------------------- .text._Z6assignPii        --------------------------
	.section	.text._Z6assignPii,"ax",@progbits
	.align	128
        .global         _Z6assignPii
        .type           _Z6assignPii,@function
        .size           _Z6assignPii,(.L_x_8 - _Z6assignPii)
        .other          _Z6assignPii,@"STO_CUDA_ENTRY STV_DEFAULT"
_Z6assignPii:
.text._Z6assignPii:
[----:B------:R-:W-:Y:S01]  /*0000*/  LDC R1, c[0x0][0x37c] ;  /* 0x0000df00ff017b82 */ /* 0x000fe20000000800 */
[----:B------:R-:W0:Y:S07]  /*0010*/  S2R R5, SR_CTAID.X ;  /* 0x0000000000057919 */ /* 0x000e2e0000002500 */
[----:B------:R-:W1:Y:S01]  /*0020*/  LDC.64 R2, c[0x0][0x380] ;  /* 0x0000e000ff027b82 */ /* 0x000e620000000a00 */
[----:B------:R-:W0:Y:S01]  /*0030*/  LDCU UR6, c[0x0][0x360] ;  /* 0x00006c00ff0677ac */ /* 0x000e220008000800 */
[----:B------:R-:W0:Y:S01]  /*0040*/  S2R R0, SR_TID.X ;  /* 0x0000000000007919 */ /* 0x000e220000002100 */
[----:B------:R-:W2:Y:S05]  /*0050*/  LDCU.64 UR4, c[0x0][0x358] ;  /* 0x00006b00ff0477ac */ /* 0x000eaa0008000a00 */
[----:B------:R-:W2:Y:S01]  /*0060*/  LDC R7, c[0x0][0x388] ;  /* 0x0000e200ff077b82 */ /* 0x000ea20000000800 */
[----:B0-----:R-:W-:-:S04]  /*0070*/  IMAD R5, R5, UR6, R0 ;  /* 0x0000000605057c24 */ /* 0x001fc8000f8e0200 */
[----:B-1----:R-:W-:-:S05]  /*0080*/  IMAD.WIDE R2, R5, 0x4, R2 ;  /* 0x0000000405027825 */ /* 0x002fca00078e0202 */
[----:B--2---:R-:W-:Y:S01]  /*0090*/  STG.E desc[UR4][R2.64], R7 ;  /* 0x0000000702007986 */ /* 0x004fe2000c101904 */
[----:B------:R-:W-:Y:S05]  /*00a0*/  EXIT ;  /* 0x000000000000794d */ /* 0x000fea0003800000 */
.L_x_3:
        /* <DEDUP_REMOVED lines=13> */
.L_x_8:


//--------------------- .text._Z7minimalPi        --------------------------
	.section	.text._Z7minimalPi,"ax",@progbits
	.align	128
        .global         _Z7minimalPi
        .type           _Z7minimalPi,@function
        .size           _Z7minimalPi,(.L_x_9 - _Z7minimalPi)
        .other          _Z7minimalPi,@"STO_CUDA_ENTRY STV_DEFAULT"
_Z7minimalPi:
.text._Z7minimalPi:
[----:B------:R-:W-:Y:S08]  /*0000*/  LDC R1, c[0x0][0x37c] ;  /* 0x0000df00ff017b82 */ /* 0x000ff00000000800 */
[----:B------:R-:W0:Y:S01]  /*0010*/  LDC.64 R2, c[0x0][0x380] ;  /* 0x0000e000ff027b82 */ /* 0x000e220000000a00 */
[----:B------:R-:W0:Y:S01]  /*0020*/  LDCU.64 UR4, c[0x0][0x358] ;  /* 0x00006b00ff0477ac */ /* 0x000e220008000a00 */
[----:B------:R-:W-:-:S05]  /*0030*/  HFMA2 R5, -RZ, RZ, 0, 7.74860382080078125e-07 ;  /* 0x0000000dff057431 */ /* 0x000fca00000001ff */
[----:B0-----:R-:W-:Y:S01]  /*0040*/  STG.E desc[UR4][R2.64], R5 ;  /* 0x0000000502007986 */ /* 0x001fe2000c101904 */
[----:B------:R-:W-:Y:S05]  /*0050*/  EXIT ;  /* 0x000000000000794d */ /* 0x000fea0003800000 */
.L_x_4:
        /* <DEDUP_REMOVED lines=10> */
.L_x_9:


//--------------------- .nv.shared.reserved.0     --------------------------
	.section	.nv.shared.reserved.0,"aw",@nobits
	.weak		__nv_reservedSMEM_offset_0_alias
	.size		__nv_reservedSMEM_offset_0_alias, 0, 64
	.other		__nv_reservedSMEM_offset_0_alias,@"STO_CUDA_RESERVED_SHARED STV_DEFAULT"
__nv_reservedSMEM_offset_0_alias:
	.zero		0
	.zero		64


//--------------------- .nv.constant0._Z6kernelPc --------------------------
	.section	.nv.constant0._Z6kernelPc,"a",@progbits
	.sectionflags	@""
	.align	4
.nv.constant0._Z6kernelPc:
	.zero		904


//--------------------- .nv.constant0._Z7inc_gpuPii --------------------------
	.section	.nv.constant0._Z7inc_gpuPii,"a",@progbits
	.sectionflags	@""
	.align	4
.nv.constant0._Z7inc_gpuPii:
	.zero		908


//--------------------- .nv.constant0._Z8assign2DPiiii --------------------------
	.section	.nv.constant0._Z8assign2DPiiii,"a",@progbits
	.sectionflags	@""
	.align	4
.nv.constant0._Z8assign2DPiiii:
	.zero		916


//--------------------- .nv.constant0._Z6assignPii --------------------------
	.section	.nv.constant0._Z6assignPii,"a",@progbits
	.sectionflags	@""
	.align	4
.nv.constant0._Z6assignPii:
	.zero		908


//--------------------- .nv.constant0._Z7minimalPi --------------------------
	.section	.nv.constant0._Z7minimalPi,"a",@progbits
	.sectionflags	@""
	.align	4
.nv.constant0._Z7minimalPi:
	.zero		904


//--------------------- SYMBOLS --------------------------

	.type		.nv.reservedSmem.offset0,@object
	.size		.nv.reservedSmem.offset0,0x4
